//
// Generated by NVIDIA NVVM Compiler
//
// Compiler Build ID: CL-36424714
// Cuda compilation tools, release 13.0, V13.0.88
// Based on NVVM 20.0.0
//

.version 9.0
.target sm_100
.address_size 64

	// .globl	_Z5primePi

.visible .entry _Z5primePi(
	.param .u64 .ptr .align 1 _Z5primePi_param_0
)
{
	.reg .pred 	%p<4>;
	.reg .b32 	%r<13>;
	.reg .b64 	%rd<7>;

	ld.param.u64 	%rd2, [_Z5primePi_param_0];
	cvta.to.global.u64 	%rd1, %rd2;
	mov.u32 	%r4, %ctaid.x;
	mov.u32 	%r5, %ntid.x;
	mov.u32 	%r6, %tid.x;
	mad.lo.s32 	%r1, %r4, %r5, %r6;
	add.s32 	%r7, %r1, -3;
	setp.gt.u32 	%p1, %r7, 999996;
	@%p1 bra 	$L__BB0_5;
	mov.b32 	%r12, 2;
	bra.uni 	$L__BB0_3;
$L__BB0_2:
	add.s32 	%r12, %r12, 1;
	setp.eq.s32 	%p3, %r12, %r1;
	@%p3 bra 	$L__BB0_6;
$L__BB0_3:
	rem.u32 	%r9, %r1, %r12;
	setp.eq.s32 	%p2, %r9, 0;
	@%p2 bra 	$L__BB0_4;
	bra.uni 	$L__BB0_2;
$L__BB0_4:
	mul.wide.u32 	%rd5, %r1, 4;
	add.s64 	%rd6, %rd1, %rd5;
	mov.b32 	%r11, 0;
	st.global.u32 	[%rd6], %r11;
$L__BB0_5:
	ret;
$L__BB0_6:
	mul.wide.u32 	%rd3, %r1, 4;
	add.s64 	%rd4, %rd1, %rd3;
	mov.b32 	%r10, 1;
	st.global.u32 	[%rd4], %r10;
	bra.uni 	$L__BB0_5;

}


// ===== COMPILED SASS (sm_100) =====

	.target	sm_100

	.elftype	@"ET_EXEC"


//--------------------- .note.nv.tkinfo           --------------------------
	.section	.note.nv.tkinfo,"",@"SHT_NOTE"
	.sectionflags	@"SHF_NOTE_NV_TKINFO"
	.tkinfo
        /*0018*/ 	.word	0x00000002
        /*0030*/ 	.string	""
        /*0030*/ 	.string	"ptxas"
        /*0030*/ 	.string	"Cuda compilation tools, release 13.0, V13.0.88"
        /*0030*/ 	.string	"Build cuda_13.0.r13.0/compiler.36424714_0"
        /*0030*/ 	.string	"-arch sm_100 -m 64 "



//--------------------- .note.nv.cuinfo           --------------------------
	.section	.note.nv.cuinfo,"",@"SHT_NOTE"
	.sectionflags	@"SHF_NOTE_NV_CUINFO"
        /*0018*/ 	.short	0x0002
        /*001a*/ 	.short	0x0064
        /*001c*/ 	.short	0x0082
	.zero		2


//--------------------- .nv.info                  --------------------------
	.section	.nv.info,"",@"SHT_CUDA_INFO"
	.align	4


	//----- nvinfo : EIATTR_REGCOUNT
	.align		4
        /*0000*/ 	.byte	0x04, 0x2f
        /*0002*/ 	.short	(.L_1 - .L_0)
	.align		4
.L_0:
        /*0004*/ 	.word	index@(_Z5primePi)
        /*0008*/ 	.word	0x0000000a


	//----- nvinfo : EIATTR_FRAME_SIZE
	.align		4
.L_1:
        /*000c*/ 	.byte	0x04, 0x11
        /*000e*/ 	.short	(.L_3 - .L_2)
	.align		4
.L_2:
        /*0010*/ 	.word	index@(_Z5primePi)
        /*0014*/ 	.word	0x00000000


	//----- nvinfo : EIATTR_MIN_STACK_SIZE
	.align		4
.L_3:
        /*0018*/ 	.byte	0x04, 0x12
        /*001a*/ 	.short	(.L_5 - .L_4)
	.align		4
.L_4:
        /*001c*/ 	.word	index@(_Z5primePi)
        /*0020*/ 	.word	0x00000000
.L_5:


//--------------------- .nv.compat                --------------------------
	.section	.nv.compat,"",@"SHT_CUDA_COMPAT_INFO"
	.align	4
        /*0000*/ 	.byte	0x02, 0x09, 0x00, 0x00, 0x02, 0x02, 0x01, 0x00, 0x02, 0x05, 0x05, 0x00, 0x03, 0x07, 0x01, 0x01
        /*0010*/ 	.byte	0x02, 0x03, 0x00, 0x00, 0x02, 0x06, 0x01, 0x00, 0x04, 0x0b, 0x08, 0x00, 0x09, 0x00, 0x00, 0x00
        /*0020*/ 	.byte	0x00, 0x00, 0x00, 0x00


//--------------------- .nv.info._Z5primePi       --------------------------
	.section	.nv.info._Z5primePi,"",@"SHT_CUDA_INFO"
	.sectionflags	@""
	.align	4


	//----- nvinfo : EIATTR_CUDA_API_VERSION
	.align		4
        /*0000*/ 	.byte	0x04, 0x37
        /*0002*/ 	.short	(.L_7 - .L_6)
.L_6:
        /*0004*/ 	.word	0x00000082


	//----- nvinfo : EIATTR_KPARAM_INFO
	.align		4
.L_7:
        /*0008*/ 	.byte	0x04, 0x17
        /*000a*/ 	.short	(.L_9 - .L_8)
.L_8:
        /*000c*/ 	.word	0x00000000
        /*0010*/ 	.short	0x0000
        /*0012*/ 	.short	0x0000
        /*0014*/ 	.byte	0x00, 0xf5, 0x21, 0x00


	//----- nvinfo : EIATTR_SPARSE_MMA_MASK
	.align		4
.L_9:
        /*0018*/ 	.byte	0x03, 0x50
        /*001a*/ 	.short	0x0000


	//----- nvinfo : EIATTR_MAXREG_COUNT
	.align		4
        /*001c*/ 	.byte	0x03, 0x1b
        /*001e*/ 	.short	0x00ff


	//----- nvinfo : EIATTR_MERCURY_ISA_VERSION
	.align		4
        /*0020*/ 	.byte	0x03, 0x5f
        /*0022*/ 	.short	0x0101


	//----- nvinfo : EIATTR_VRC_CTA_INIT_COUNT
	.align		4
        /*0024*/ 	.byte	0x02, 0x4a
	.zero		1
	.zero		1


	//----- nvinfo : EIATTR_EXIT_INSTR_OFFSETS
	.align		4
        /*0028*/ 	.byte	0x04, 0x1c
        /*002a*/ 	.short	(.L_11 - .L_10)


	//   ....[0]....
.L_10:
        /*002c*/ 	.word	0x00000070


	//   ....[1]....
        /*0030*/ 	.word	0x00000260


	//   ....[2]....
        /*0034*/ 	.word	0x000002a0


	//----- nvinfo : EIATTR_CRS_STACK_SIZE
	.align		4
.L_11:
        /*0038*/ 	.byte	0x04, 0x1e
        /*003a*/ 	.short	(.L_13 - .L_12)
.L_12:
        /*003c*/ 	.word	0x00000000


	//----- nvinfo : EIATTR_CBANK_PARAM_SIZE
	.align		4
.L_13:
        /*0040*/ 	.byte	0x03, 0x19
        /*0042*/ 	.short	0x0008


	//----- nvinfo : EIATTR_PARAM_CBANK
	.align		4
        /*0044*/ 	.byte	0x04, 0x0a
        /*0046*/ 	.short	(.L_15 - .L_14)
	.align		4
.L_14:
        /*0048*/ 	.word	index@(.nv.constant0._Z5primePi)
        /*004c*/ 	.short	0x0380
        /*004e*/ 	.short	0x0008


	//----- nvinfo : EIATTR_SW_WAR
	.align		4
.L_15:
        /*0050*/ 	.byte	0x04, 0x36
        /*0052*/ 	.short	(.L_17 - .L_16)
.L_16:
        /*0054*/ 	.word	0x00000008
.L_17:


//--------------------- .nv.callgraph             --------------------------
	.section	.nv.callgraph,"",@"SHT_CUDA_CALLGRAPH"
	.align	4
	.sectionentsize	8
	.align		4
        /*0000*/ 	.word	0x00000000
	.align		4
        /*0004*/ 	.word	0xffffffff
	.align		4
        /*0008*/ 	.word	0x00000000
	.align		4
        /*000c*/ 	.word	0xfffffffe
	.align		4
        /*0010*/ 	.word	0x00000000
	.align		4
        /*0014*/ 	.word	0xfffffffd
	.align		4
        /*0018*/ 	.word	0x00000000
	.align		4
        /*001c*/ 	.word	0xfffffffc


//--------------------- .text._Z5primePi          --------------------------
	.section	.text._Z5primePi,"ax",@progbits
	.align	128
        .global         _Z5primePi
        .type           _Z5primePi,@function
        .size           _Z5primePi,(.L_x_4 - _Z5primePi)
        .other          _Z5primePi,@"STO_CUDA_ENTRY STV_DEFAULT"
_Z5primePi:
.text._Z5primePi:
[----:B------:R-:W-:Y:S01]  /*0000*/  LDC R1, c[0x0][0x37c] ;  /* 0x0000df00ff017b82 */ /* 0x000fe20000000800 */
[----:B------:R-:W0:Y:S07]  /*0010*/  S2R R0, SR_TID.X ;  /* 0x0000000000007919 */ /* 0x000e2e0000002100 */
[----:B------:R-:W0:Y:S08]  /*0020*/  S2UR UR4, SR_CTAID.X ;  /* 0x00000000000479c3 */ /* 0x000e300000002500 */
[----:B------:R-:W0:Y:S02]  /*0030*/  LDC R5, c[0x0][0x360] ;  /* 0x0000d800ff057b82 */ /* 0x000e240000000800 */
[----:B0-----:R-:W-:-:S04]  /*0040*/  IMAD R5, R5, UR4, R0 ;  /* 0x0000000405057c24 */ /* 0x001fc8000f8e0200 */
[----:B------:R-:W-:-:S05]  /*0050*/  VIADD R0, R5, 0xfffffffd ;  /* 0xfffffffd05007836 */ /* 0x000fca0000000000 */
[----:B------:R-:W-:-:S13]  /*0060*/  ISETP.GT.U32.AND P0, PT, R0, 0xf423c, PT ;  /* 0x000f423c0000780c */ /* 0x000fda0003f04070 */
[----:B------:R-:W-:Y:S05]  /*0070*/  @P0 EXIT ;  /* 0x000000000000094d */ /* 0x000fea0003800000 */
[----:B------:R-:W-:Y:S01]  /*0080*/  BSSY.RECONVERGENT B0, `(.L_x_0) ;  /* 0x0000019000007945 */ /* 0x000fe20003800200 */
[----:B------:R-:W-:Y:S01]  /*0090*/  IMAD.MOV.U32 R0, RZ, RZ, 0x2 ;  /* 0x00000002ff007424 */ /* 0x000fe200078e00ff */
[----:B------:R-:W0:Y:S06]  /*00a0*/  LDCU.64 UR4, c[0x0][0x358] ;  /* 0x00006b00ff0477ac */ /* 0x000e2c0008000a00 */
.L_x_2:
[----:B------:R-:W1:Y:S01]  /*00b0*/  I2F.U32.RP R4, R0 ;  /* 0x0000000000047306 */ /* 0x000e620000209000 */
[----:B------:R-:W-:-:S07]  /*00c0*/  ISETP.NE.U32.AND P1, PT, R0, RZ, PT ;  /* 0x000000ff0000720c */ /* 0x000fce0003f25070 */
[----:B-1----:R-:W1:Y:S02]  /*00d0*/  MUFU.RCP R4, R4 ;  /* 0x0000000400047308 */ /* 0x002e640000001000 */
[----:B-1----:R-:W-:-:S06]  /*00e0*/  IADD3 R2, PT, PT, R4, 0xffffffe, RZ ;  /* 0x0ffffffe04027810 */ /* 0x002fcc0007ffe0ff */
[----:B------:R1:W2:Y:S02]  /*00f0*/  F2I.FTZ.U32.TRUNC.NTZ R3, R2 ;  /* 0x0000000200037305 */ /* 0x0002a4000021f000 */
[----:B-1----:R-:W-:Y:S02]  /*0100*/  HFMA2 R2, -RZ, RZ, 0, 0 ;  /* 0x00000000ff027431 */ /* 0x002fe400000001ff */
[----:B--2---:R-:W-:-:S04]  /*0110*/  IMAD.MOV R7, RZ, RZ, -R3 ;  /* 0x000000ffff077224 */ /* 0x004fc800078e0a03 */
[----:B------:R-:W-:-:S04]  /*0120*/  IMAD R7, R7, R0, RZ ;  /* 0x0000000007077224 */ /* 0x000fc800078e02ff */
[----:B------:R-:W-:-:S06]  /*0130*/  IMAD.HI.U32 R6, R3, R7, R2 ;  /* 0x0000000703067227 */ /* 0x000fcc00078e0002 */
[----:B------:R-:W-:-:S04]  /*0140*/  IMAD.HI.U32 R6, R6, R5, RZ ;  /* 0x0000000506067227 */ /* 0x000fc800078e00ff */
[----:B------:R-:W-:-:S04]  /*0150*/  IMAD.MOV R6, RZ, RZ, -R6 ;  /* 0x000000ffff067224 */ /* 0x000fc800078e0a06 */
[----:B------:R-:W-:-:S05]  /*0160*/  IMAD R3, R0, R6, R5 ;  /* 0x0000000600037224 */ /* 0x000fca00078e0205 */
[----:B------:R-:W-:-:S13]  /*0170*/  ISETP.GE.U32.AND P0, PT, R3, R0, PT ;  /* 0x000000000300720c */ /* 0x000fda0003f06070 */
[----:B------:R-:W-:-:S04]  /*0180*/  @P0 IADD3 R3, PT, PT, R3, -R0, RZ ;  /* 0x8000000003030210 */ /* 0x000fc80007ffe0ff */
[----:B------:R-:W-:-:S13]  /*0190*/  ISETP.GE.U32.AND P0, PT, R3, R0, PT ;  /* 0x000000000300720c */ /* 0x000fda0003f06070 */
[----:B------:R-:W-:Y:S01]  /*01a0*/  @P0 IMAD.IADD R3, R3, 0x1, -R0 ;  /* 0x0000000103030824 */ /* 0x000fe200078e0a00 */
[----:B------:R-:W-:-:S04]  /*01b0*/  @!P1 LOP3.LUT R3, RZ, R0, RZ, 0x33, !PT ;  /* 0x00000000ff039212 */ /* 0x000fc800078e33ff */
[----:B------:R-:W-:-:S13]  /*01c0*/  ISETP.NE.AND P0, PT, R3, RZ, PT ;  /* 0x000000ff0300720c */ /* 0x000fda0003f05270 */
[----:B------:R-:W-:Y:S05]  /*01d0*/  @!P0 BRA `(.L_x_1) ;  /* 0x0000000000248947 */ /* 0x000fea0003800000 */
[----:B------:R-:W-:-:S04]  /*01e0*/  IADD3 R0, PT, PT, R0, 0x1, RZ ;  /* 0x0000000100007810 */ /* 0x000fc80007ffe0ff */
[----:B------:R-:W-:-:S13]  /*01f0*/  ISETP.NE.AND P0, PT, R0, R5, PT ;  /* 0x000000050000720c */ /* 0x000fda0003f05270 */
[----:B------:R-:W-:Y:S05]  /*0200*/  @P0 BRA `(.L_x_2) ;  /* 0xfffffffc00a80947 */ /* 0x000fea000383ffff */
[----:B0-----:R-:W-:Y:S05]  /*0210*/  BSYNC.RECONVERGENT B0 ;  /* 0x0000000000007941 */ /* 0x001fea0003800200 */
.L_x_0:
[----:B------:R-:W0:Y:S01]  /*0220*/  LDC.64 R2, c[0x0][0x380] ;  /* 0x0000e000ff027b82 */ /* 0x000e220000000a00 */
[----:B------:R-:W-:Y:S01]  /*0230*/  MOV R7, 0x1 ;  /* 0x0000000100077802 */ /* 0x000fe20000000f00 */
[----:B0-----:R-:W-:-:S05]  /*0240*/  IMAD.WIDE.U32 R2, R5, 0x4, R2 ;  /* 0x0000000405027825 */ /* 0x001fca00078e0002 */
[----:B------:R-:W-:Y:S01]  /*0250*/  STG.E desc[UR4][R2.64], R7 ;  /* 0x0000000702007986 */ /* 0x000fe2000c101904 */
[----:B------:R-:W-:Y:S05]  /*0260*/  EXIT ;  /* 0x000000000000794d */ /* 0x000fea0003800000 */
.L_x_1:
[----:B------:R-:W1:Y:S02]  /*0270*/  LDC.64 R2, c[0x0][0x380] ;  /* 0x0000e000ff027b82 */ /* 0x000e640000000a00 */
[----:B-1----:R-:W-:-:S05]  /*0280*/  IMAD.WIDE.U32 R2, R5, 0x4, R2 ;  /* 0x0000000405027825 */ /* 0x002fca00078e0002 */
[----:B0-----:R-:W-:Y:S01]  /*0290*/  STG.E desc[UR4][R2.64], RZ ;  /* 0x000000ff02007986 */ /* 0x001fe2000c101904 */
[----:B------:R-:W-:Y:S05]  /*02a0*/  EXIT ;  /* 0x000000000000794d */ /* 0x000fea0003800000 */
.L_x_3:
[----:B------:R-:W-:-:S00]  /*02b0*/  BRA `(.L_x_3) ;  /* 0xfffffffc00fc7947 */ /* 0x000fc0000383ffff */
[----:B------:R-:W-:-:S00]  /*02c0*/  NOP ;  /* 0x0000000000007918 */ /* 0x000fc00000000000 */
        /* <DEDUP_REMOVED lines=11> */
.L_x_4:


//--------------------- .nv.shared.reserved.0     --------------------------
	.section	.nv.shared.reserved.0,"aw",@nobits
	.weak		__nv_reservedSMEM_offset_0_alias
	.size		__nv_reservedSMEM_offset_0_alias, 0, 64
	.other		__nv_reservedSMEM_offset_0_alias,@"STO_CUDA_RESERVED_SHARED STV_DEFAULT"
__nv_reservedSMEM_offset_0_alias:
	.zero		0
	.zero		64


//--------------------- .nv.constant0._Z5primePi  --------------------------
	.section	.nv.constant0._Z5primePi,"a",@progbits
	.sectionflags	@""
	.align	4
.nv.constant0._Z5primePi:
	.zero		904


//--------------------- SYMBOLS --------------------------

	.type		.nv.reservedSmem.offset0,@object
	.size		.nv.reservedSmem.offset0,0x4
